//
// Generated by NVIDIA NVVM Compiler
//
// Compiler Build ID: CL-36424714
// Cuda compilation tools, release 13.0, V13.0.88
// Based on NVVM 20.0.0
//

.version 9.0
.target sm_100
.address_size 64

	// .globl	_Z8Sgemv_v2ILi2EEvPfS0_S0_ii

.visible .entry _Z8Sgemv_v2ILi2EEvPfS0_S0_ii(
	.param .u64 .ptr .align 1 _Z8Sgemv_v2ILi2EEvPfS0_S0_ii_param_0,
	.param .u64 .ptr .align 1 _Z8Sgemv_v2ILi2EEvPfS0_S0_ii_param_1,
	.param .u64 .ptr .align 1 _Z8Sgemv_v2ILi2EEvPfS0_S0_ii_param_2,
	.param .u32 _Z8Sgemv_v2ILi2EEvPfS0_S0_ii_param_3,
	.param .u32 _Z8Sgemv_v2ILi2EEvPfS0_S0_ii_param_4
)
{
	.reg .pred 	%p<7>;
	.reg .b32 	%r<23>;
	.reg .b32 	%f<12>;
	.reg .b64 	%rd<14>;

	ld.param.u64 	%rd1, [_Z8Sgemv_v2ILi2EEvPfS0_S0_ii_param_0];
	ld.param.u64 	%rd2, [_Z8Sgemv_v2ILi2EEvPfS0_S0_ii_param_1];
	ld.param.u64 	%rd3, [_Z8Sgemv_v2ILi2EEvPfS0_S0_ii_param_2];
	ld.param.u32 	%r4, [_Z8Sgemv_v2ILi2EEvPfS0_S0_ii_param_3];
	ld.param.u32 	%r3, [_Z8Sgemv_v2ILi2EEvPfS0_S0_ii_param_4];
	mov.u32 	%r5, %ctaid.x;
	mov.u32 	%r1, %tid.x;
	mov.u32 	%r6, %tid.y;
	mov.u32 	%r7, %ntid.y;
	mad.lo.s32 	%r8, %r7, %r5, %r6;
	shl.b32 	%r9, %r8, 1;
	shr.u32 	%r10, %r1, 4;
	and.b32  	%r11, %r10, 1;
	or.b32  	%r2, %r9, %r11;
	setp.ge.s32 	%p1, %r2, %r4;
	@%p1 bra 	$L__BB0_3;
	cvta.to.global.u64 	%rd4, %rd1;
	cvta.to.global.u64 	%rd5, %rd2;
	and.b32  	%r12, %r1, 15;
	mad.lo.s32 	%r13, %r3, %r2, %r12;
	mul.wide.s32 	%rd6, %r13, 4;
	add.s64 	%rd7, %rd4, %rd6;
	ld.global.nc.f32 	%f2, [%rd7];
	shl.b32 	%r14, %r1, 2;
	cvt.u64.u32 	%rd8, %r14;
	and.b64  	%rd9, %rd8, 60;
	add.s64 	%rd10, %rd5, %rd9;
	ld.global.nc.f32 	%f3, [%rd10];
	fma.rn.f32 	%f4, %f2, %f3, 0f00000000;
	mov.b32 	%r15, %f4;
	shfl.sync.down.b32	%r16|%p2, %r15, 8, 31, -1;
	mov.b32 	%f5, %r16;
	add.f32 	%f6, %f4, %f5;
	mov.b32 	%r17, %f6;
	shfl.sync.down.b32	%r18|%p3, %r17, 4, 31, -1;
	mov.b32 	%f7, %r18;
	add.f32 	%f8, %f6, %f7;
	mov.b32 	%r19, %f8;
	shfl.sync.down.b32	%r20|%p4, %r19, 2, 31, -1;
	mov.b32 	%f9, %r20;
	add.f32 	%f10, %f8, %f9;
	mov.b32 	%r21, %f10;
	shfl.sync.down.b32	%r22|%p5, %r21, 1, 31, -1;
	mov.b32 	%f11, %r22;
	add.f32 	%f1, %f10, %f11;
	setp.ne.s32 	%p6, %r12, 0;
	@%p6 bra 	$L__BB0_3;
	cvta.to.global.u64 	%rd11, %rd3;
	mul.wide.s32 	%rd12, %r2, 4;
	add.s64 	%rd13, %rd11, %rd12;
	st.global.f32 	[%rd13], %f1;
$L__BB0_3:
	ret;

}


// ===== COMPILED SASS (sm_100) =====

	.target	sm_100

	.elftype	@"ET_EXEC"


//--------------------- .note.nv.tkinfo           --------------------------
	.section	.note.nv.tkinfo,"",@"SHT_NOTE"
	.sectionflags	@"SHF_NOTE_NV_TKINFO"
	.tkinfo
        /*0018*/ 	.word	0x00000002
        /*0030*/ 	.string	""
        /*0030*/ 	.string	"ptxas"
        /*0030*/ 	.string	"Cuda compilation tools, release 13.0, V13.0.88"
        /*0030*/ 	.string	"Build cuda_13.0.r13.0/compiler.36424714_0"
        /*0030*/ 	.string	"-arch sm_100 -m 64 "



//--------------------- .note.nv.cuinfo           --------------------------
	.section	.note.nv.cuinfo,"",@"SHT_NOTE"
	.sectionflags	@"SHF_NOTE_NV_CUINFO"
        /*0018*/ 	.short	0x0002
        /*001a*/ 	.short	0x0064
        /*001c*/ 	.short	0x0082
	.zero		2


//--------------------- .nv.info                  --------------------------
	.section	.nv.info,"",@"SHT_CUDA_INFO"
	.align	4


	//----- nvinfo : EIATTR_REGCOUNT
	.align		4
        /*0000*/ 	.byte	0x04, 0x2f
        /*0002*/ 	.short	(.L_1 - .L_0)
	.align		4
.L_0:
        /*0004*/ 	.word	index@(_Z8Sgemv_v2ILi2EEvPfS0_S0_ii)
        /*0008*/ 	.word	0x0000000e


	//----- nvinfo : EIATTR_FRAME_SIZE
	.align		4
.L_1:
        /*000c*/ 	.byte	0x04, 0x11
        /*000e*/ 	.short	(.L_3 - .L_2)
	.align		4
.L_2:
        /*0010*/ 	.word	index@(_Z8Sgemv_v2ILi2EEvPfS0_S0_ii)
        /*0014*/ 	.word	0x00000000


	//----- nvinfo : EIATTR_MIN_STACK_SIZE
	.align		4
.L_3:
        /*0018*/ 	.byte	0x04, 0x12
        /*001a*/ 	.short	(.L_5 - .L_4)
	.align		4
.L_4:
        /*001c*/ 	.word	index@(_Z8Sgemv_v2ILi2EEvPfS0_S0_ii)
        /*0020*/ 	.word	0x00000000
.L_5:


//--------------------- .nv.compat                --------------------------
	.section	.nv.compat,"",@"SHT_CUDA_COMPAT_INFO"
	.align	4
        /*0000*/ 	.byte	0x02, 0x09, 0x00, 0x00, 0x02, 0x02, 0x01, 0x00, 0x02, 0x05, 0x05, 0x00, 0x03, 0x07, 0x01, 0x01
        /*0010*/ 	.byte	0x02, 0x03, 0x00, 0x00, 0x02, 0x06, 0x01, 0x00, 0x04, 0x0b, 0x08, 0x00, 0x09, 0x00, 0x00, 0x00
        /*0020*/ 	.byte	0x00, 0x00, 0x00, 0x00


//--------------------- .nv.info._Z8Sgemv_v2ILi2EEvPfS0_S0_ii --------------------------
	.section	.nv.info._Z8Sgemv_v2ILi2EEvPfS0_S0_ii,"",@"SHT_CUDA_INFO"
	.sectionflags	@""
	.align	4


	//----- nvinfo : EIATTR_CUDA_API_VERSION
	.align		4
        /*0000*/ 	.byte	0x04, 0x37
        /*0002*/ 	.short	(.L_7 - .L_6)
.L_6:
        /*0004*/ 	.word	0x00000082


	//----- nvinfo : EIATTR_KPARAM_INFO
	.align		4
.L_7:
        /*0008*/ 	.byte	0x04, 0x17
        /*000a*/ 	.short	(.L_9 - .L_8)
.L_8:
        /*000c*/ 	.word	0x00000000
        /*0010*/ 	.short	0x0004
        /*0012*/ 	.short	0x001c
        /*0014*/ 	.byte	0x00, 0xf0, 0x11, 0x00


	//----- nvinfo : EIATTR_KPARAM_INFO
	.align		4
.L_9:
        /*0018*/ 	.byte	0x04, 0x17
        /*001a*/ 	.short	(.L_11 - .L_10)
.L_10:
        /*001c*/ 	.word	0x00000000
        /*0020*/ 	.short	0x0003
        /*0022*/ 	.short	0x0018
        /*0024*/ 	.byte	0x00, 0xf0, 0x11, 0x00


	//----- nvinfo : EIATTR_KPARAM_INFO
	.align		4
.L_11:
        /*0028*/ 	.byte	0x04, 0x17
        /*002a*/ 	.short	(.L_13 - .L_12)
.L_12:
        /*002c*/ 	.word	0x00000000
        /*0030*/ 	.short	0x0002
        /*0032*/ 	.short	0x0010
        /*0034*/ 	.byte	0x00, 0xf5, 0x21, 0x00


	//----- nvinfo : EIATTR_KPARAM_INFO
	.align		4
.L_13:
        /*0038*/ 	.byte	0x04, 0x17
        /*003a*/ 	.short	(.L_15 - .L_14)
.L_14:
        /*003c*/ 	.word	0x00000000
        /*0040*/ 	.short	0x0001
        /*0042*/ 	.short	0x0008
        /*0044*/ 	.byte	0x00, 0xf5, 0x21, 0x00


	//----- nvinfo : EIATTR_KPARAM_INFO
	.align		4
.L_15:
        /*0048*/ 	.byte	0x04, 0x17
        /*004a*/ 	.short	(.L_17 - .L_16)
.L_16:
        /*004c*/ 	.word	0x00000000
        /*0050*/ 	.short	0x0000
        /*0052*/ 	.short	0x0000
        /*0054*/ 	.byte	0x00, 0xf5, 0x21, 0x00


	//----- nvinfo : EIATTR_SPARSE_MMA_MASK
	.align		4
.L_17:
        /*0058*/ 	.byte	0x03, 0x50
        /*005a*/ 	.short	0x0000


	//----- nvinfo : EIATTR_MAXREG_COUNT
	.align		4
        /*005c*/ 	.byte	0x03, 0x1b
        /*005e*/ 	.short	0x00ff


	//----- nvinfo : EIATTR_MERCURY_ISA_VERSION
	.align		4
        /*0060*/ 	.byte	0x03, 0x5f
        /*0062*/ 	.short	0x0101


	//----- nvinfo : EIATTR_COOP_GROUP_MASK_REGIDS
	.align		4
        /*0064*/ 	.byte	0x04, 0x29
        /*0066*/ 	.short	(.L_19 - .L_18)


	//   ....[0]....
.L_18:
        /*0068*/ 	.word	0xffffffff


	//   ....[1]....
        /*006c*/ 	.word	0xffffffff


	//   ....[2]....
        /*0070*/ 	.word	0xffffffff


	//   ....[3]....
        /*0074*/ 	.word	0xffffffff


	//----- nvinfo : EIATTR_COOP_GROUP_INSTR_OFFSETS
	.align		4
.L_19:
        /*0078*/ 	.byte	0x04, 0x28
        /*007a*/ 	.short	(.L_21 - .L_20)


	//   ....[0]....
.L_20:
        /*007c*/ 	.word	0x000001a0


	//   ....[1]....
        /*0080*/ 	.word	0x000001c0


	//   ....[2]....
        /*0084*/ 	.word	0x000001e0


	//   ....[3]....
        /*0088*/ 	.word	0x00000200


	//----- nvinfo : EIATTR_VRC_CTA_INIT_COUNT
	.align		4
.L_21:
        /*008c*/ 	.byte	0x02, 0x4a
	.zero		1
	.zero		1


	//----- nvinfo : EIATTR_EXIT_INSTR_OFFSETS
	.align		4
        /*0090*/ 	.byte	0x04, 0x1c
        /*0092*/ 	.short	(.L_23 - .L_22)


	//   ....[0]....
.L_22:
        /*0094*/ 	.word	0x000000b0


	//   ....[1]....
        /*0098*/ 	.word	0x00000210


	//   ....[2]....
        /*009c*/ 	.word	0x00000260


	//----- nvinfo : EIATTR_CBANK_PARAM_SIZE
	.align		4
.L_23:
        /*00a0*/ 	.byte	0x03, 0x19
        /*00a2*/ 	.short	0x0020


	//----- nvinfo : EIATTR_PARAM_CBANK
	.align		4
        /*00a4*/ 	.byte	0x04, 0x0a
        /*00a6*/ 	.short	(.L_25 - .L_24)
	.align		4
.L_24:
        /*00a8*/ 	.word	index@(.nv.constant0._Z8Sgemv_v2ILi2EEvPfS0_S0_ii)
        /*00ac*/ 	.short	0x0380
        /*00ae*/ 	.short	0x0020


	//----- nvinfo : EIATTR_SW_WAR
	.align		4
.L_25:
        /*00b0*/ 	.byte	0x04, 0x36
        /*00b2*/ 	.short	(.L_27 - .L_26)
.L_26:
        /*00b4*/ 	.word	0x00000008
.L_27:


//--------------------- .nv.callgraph             --------------------------
	.section	.nv.callgraph,"",@"SHT_CUDA_CALLGRAPH"
	.align	4
	.sectionentsize	8
	.align		4
        /*0000*/ 	.word	0x00000000
	.align		4
        /*0004*/ 	.word	0xffffffff
	.align		4
        /*0008*/ 	.word	0x00000000
	.align		4
        /*000c*/ 	.word	0xfffffffe
	.align		4
        /*0010*/ 	.word	0x00000000
	.align		4
        /*0014*/ 	.word	0xfffffffd
	.align		4
        /*0018*/ 	.word	0x00000000
	.align		4
        /*001c*/ 	.word	0xfffffffc


//--------------------- .text._Z8Sgemv_v2ILi2EEvPfS0_S0_ii --------------------------
	.section	.text._Z8Sgemv_v2ILi2EEvPfS0_S0_ii,"ax",@progbits
	.align	128
        .global         _Z8Sgemv_v2ILi2EEvPfS0_S0_ii
        .type           _Z8Sgemv_v2ILi2EEvPfS0_S0_ii,@function
        .size           _Z8Sgemv_v2ILi2EEvPfS0_S0_ii,(.L_x_1 - _Z8Sgemv_v2ILi2EEvPfS0_S0_ii)
        .other          _Z8Sgemv_v2ILi2EEvPfS0_S0_ii,@"STO_CUDA_ENTRY STV_DEFAULT"
_Z8Sgemv_v2ILi2EEvPfS0_S0_ii:
.text._Z8Sgemv_v2ILi2EEvPfS0_S0_ii:
[----:B------:R-:W-:Y:S01]  /*0000*/  LDC R1, c[0x0][0x37c] ;  /* 0x0000df00ff017b82 */ /* 0x000fe20000000800 */
[----:B------:R-:W0:Y:S07]  /*0010*/  S2R R5, SR_TID.X ;  /* 0x0000000000057919 */ /* 0x000e2e0000002100 */
[----:B------:R-:W1:Y:S01]  /*0020*/  S2UR UR4, SR_CTAID.X ;  /* 0x00000000000479c3 */ /* 0x000e620000002500 */
[----:B------:R-:W2:Y:S01]  /*0030*/  LDCU UR5, c[0x0][0x398] ;  /* 0x00007300ff0577ac */ /* 0x000ea20008000800 */
[----:B------:R-:W1:Y:S06]  /*0040*/  S2R R0, SR_TID.Y ;  /* 0x0000000000007919 */ /* 0x000e6c0000002200 */
[----:B------:R-:W1:Y:S01]  /*0050*/  LDC R3, c[0x0][0x364] ;  /* 0x0000d900ff037b82 */ /* 0x000e620000000800 */
[----:B0-----:R-:W-:Y:S01]  /*0060*/  SHF.R.U32.HI R2, RZ, 0x4, R5 ;  /* 0x00000004ff027819 */ /* 0x001fe20000011605 */
[----:B-1----:R-:W-:-:S03]  /*0070*/  IMAD R0, R3, UR4, R0 ;  /* 0x0000000403007c24 */ /* 0x002fc6000f8e0200 */
[----:B------:R-:W-:-:S04]  /*0080*/  LOP3.LUT R3, R2, 0x1, RZ, 0xc0, !PT ;  /* 0x0000000102037812 */ /* 0x000fc800078ec0ff */
[----:B------:R-:W-:-:S04]  /*0090*/  LEA R7, R0, R3, 0x1 ;  /* 0x0000000300077211 */ /* 0x000fc800078e08ff */
[----:B--2---:R-:W-:-:S13]  /*00a0*/  ISETP.GE.AND P0, PT, R7, UR5, PT ;  /* 0x0000000507007c0c */ /* 0x004fda000bf06270 */
[----:B------:R-:W-:Y:S05]  /*00b0*/  @P0 EXIT ;  /* 0x000000000000094d */ /* 0x000fea0003800000 */
[----:B------:R-:W0:Y:S01]  /*00c0*/  LDC.64 R2, c[0x0][0x380] ;  /* 0x0000e000ff027b82 */ /* 0x000e220000000a00 */
[----:B------:R-:W1:Y:S01]  /*00d0*/  LDCU UR6, c[0x0][0x39c] ;  /* 0x00007380ff0677ac */ /* 0x000e620008000800 */
[C---:B------:R-:W-:Y:S02]  /*00e0*/  SHF.L.U32 R4, R5.reuse, 0x2, RZ ;  /* 0x0000000205047819 */ /* 0x040fe400000006ff */
[----:B------:R-:W-:Y:S01]  /*00f0*/  LOP3.LUT P0, R0, R5, 0xf, RZ, 0xc0, !PT ;  /* 0x0000000f05007812 */ /* 0x000fe2000780c0ff */
[----:B------:R-:W2:Y:S01]  /*0100*/  LDCU.64 UR8, c[0x0][0x388] ;  /* 0x00007100ff0877ac */ /* 0x000ea20008000a00 */
[----:B------:R-:W-:Y:S01]  /*0110*/  LOP3.LUT R4, R4, 0x3c, RZ, 0xc0, !PT ;  /* 0x0000003c04047812 */ /* 0x000fe200078ec0ff */
[----:B------:R-:W3:Y:S02]  /*0120*/  LDCU.64 UR4, c[0x0][0x358] ;  /* 0x00006b00ff0477ac */ /* 0x000ee40008000a00 */
[----:B-1----:R-:W-:Y:S01]  /*0130*/  IMAD R5, R7, UR6, R0 ;  /* 0x0000000607057c24 */ /* 0x002fe2000f8e0200 */
[----:B--2---:R-:W-:-:S03]  /*0140*/  IADD3 R4, P1, PT, R4, UR8, RZ ;  /* 0x0000000804047c10 */ /* 0x004fc6000ff3e0ff */
[----:B0-----:R-:W-:Y:S01]  /*0150*/  IMAD.WIDE R2, R5, 0x4, R2 ;  /* 0x0000000405027825 */ /* 0x001fe200078e0202 */
[----:B------:R-:W-:-:S04]  /*0160*/  IADD3.X R5, PT, PT, RZ, UR9, RZ, P1, !PT ;  /* 0x00000009ff057c10 */ /* 0x000fc80008ffe4ff */
[----:B---3--:R-:W2:Y:S04]  /*0170*/  LDG.E.CONSTANT R0, desc[UR4][R2.64] ;  /* 0x0000000402007981 */ /* 0x008ea8000c1e9900 */
[----:B------:R-:W2:Y:S02]  /*0180*/  LDG.E.CONSTANT R5, desc[UR4][R4.64] ;  /* 0x0000000404057981 */ /* 0x000ea4000c1e9900 */
[----:B--2---:R-:W-:-:S05]  /*0190*/  FFMA R0, R0, R5, RZ ;  /* 0x0000000500007223 */ /* 0x004fca00000000ff */
[----:B------:R-:W0:Y:S02]  /*01a0*/  SHFL.DOWN PT, R9, R0, 0x8, 0x1f ;  /* 0x09001f0000097f89 */ /* 0x000e2400000e0000 */
[----:B0-----:R-:W-:-:S05]  /*01b0*/  FADD R9, R0, R9 ;  /* 0x0000000900097221 */ /* 0x001fca0000000000 */
[----:B------:R-:W0:Y:S02]  /*01c0*/  SHFL.DOWN PT, R6, R9, 0x4, 0x1f ;  /* 0x08801f0009067f89 */ /* 0x000e2400000e0000 */
[----:B0-----:R-:W-:-:S05]  /*01d0*/  FADD R6, R9, R6 ;  /* 0x0000000609067221 */ /* 0x001fca0000000000 */
[----:B------:R-:W0:Y:S02]  /*01e0*/  SHFL.DOWN PT, R11, R6, 0x2, 0x1f ;  /* 0x08401f00060b7f89 */ /* 0x000e2400000e0000 */
[----:B0-----:R-:W-:-:S05]  /*01f0*/  FADD R11, R6, R11 ;  /* 0x0000000b060b7221 */ /* 0x001fca0000000000 */
[----:B------:R0:W1:Y:S01]  /*0200*/  SHFL.DOWN PT, R8, R11, 0x1, 0x1f ;  /* 0x08201f000b087f89 */ /* 0x00006200000e0000 */
[----:B------:R-:W-:Y:S05]  /*0210*/  @P0 EXIT ;  /* 0x000000000000094d */ /* 0x000fea0003800000 */
[----:B------:R-:W2:Y:S01]  /*0220*/  LDC.64 R2, c[0x0][0x390] ;  /* 0x0000e400ff027b82 */ /* 0x000ea20000000a00 */
[----:B01----:R-:W-:Y:S01]  /*0230*/  FADD R11, R11, R8 ;  /* 0x000000080b0b7221 */ /* 0x003fe20000000000 */
[----:B--2---:R-:W-:-:S05]  /*0240*/  IMAD.WIDE R2, R7, 0x4, R2 ;  /* 0x0000000407027825 */ /* 0x004fca00078e0202 */
[----:B------:R-:W-:Y:S01]  /*0250*/  STG.E desc[UR4][R2.64], R11 ;  /* 0x0000000b02007986 */ /* 0x000fe2000c101904 */
[----:B------:R-:W-:Y:S05]  /*0260*/  EXIT ;  /* 0x000000000000794d */ /* 0x000fea0003800000 */
.L_x_0:
[----:B------:R-:W-:-:S00]  /*0270*/  BRA `(.L_x_0) ;  /* 0xfffffffc00fc7947 */ /* 0x000fc0000383ffff */
[----:B------:R-:W-:-:S00]  /*0280*/  NOP ;  /* 0x0000000000007918 */ /* 0x000fc00000000000 */
[----:B------:R-:W-:-:S00]  /*0290*/  NOP ;  /* 0x0000000000007918 */ /* 0x000fc00000000000 */
[----:B------:R-:W-:-:S00]  /*02a0*/  NOP ;  /* 0x0000000000007918 */ /* 0x000fc00000000000 */
[----:B------:R-:W-:-:S00]  /*02b0*/  NOP ;  /* 0x0000000000007918 */ /* 0x000fc00000000000 */
[----:B------:R-:W-:-:S00]  /*02c0*/  NOP ;  /* 0x0000000000007918 */ /* 0x000fc00000000000 */
[----:B------:R-:W-:-:S00]  /*02d0*/  NOP ;  /* 0x0000000000007918 */ /* 0x000fc00000000000 */
[----:B------:R-:W-:-:S00]  /*02e0*/  NOP ;  /* 0x0000000000007918 */ /* 0x000fc00000000000 */
[----:B------:R-:W-:-:S00]  /*02f0*/  NOP ;  /* 0x0000000000007918 */ /* 0x000fc00000000000 */
.L_x_1:


//--------------------- .nv.shared.reserved.0     --------------------------
	.section	.nv.shared.reserved.0,"aw",@nobits
	.weak		__nv_reservedSMEM_offset_0_alias
	.size		__nv_reservedSMEM_offset_0_alias, 0, 64
	.other		__nv_reservedSMEM_offset_0_alias,@"STO_CUDA_RESERVED_SHARED STV_DEFAULT"
__nv_reservedSMEM_offset_0_alias:
	.zero		0
	.zero		64


//--------------------- .nv.constant0._Z8Sgemv_v2ILi2EEvPfS0_S0_ii --------------------------
	.section	.nv.constant0._Z8Sgemv_v2ILi2EEvPfS0_S0_ii,"a",@progbits
	.sectionflags	@""
	.align	4
.nv.constant0._Z8Sgemv_v2ILi2EEvPfS0_S0_ii:
	.zero		928


//--------------------- SYMBOLS --------------------------

	.type		.nv.reservedSmem.offset0,@object
	.size		.nv.reservedSmem.offset0,0x4
